//
// Generated by NVIDIA NVVM Compiler
//
// Compiler Build ID: CL-36424714
// Cuda compilation tools, release 13.0, V13.0.88
// Based on NVVM 20.0.0
//

.version 9.0
.target sm_100
.address_size 64

	// .globl	_Z16reduceNeighboredPiS_j
.extern .func  (.param .b32 func_retval0) vprintf
(
	.param .b64 vprintf_param_0,
	.param .b64 vprintf_param_1
)
;
.global .align 1 .b8 $str[26] = {105, 100, 120, 32, 61, 32, 37, 100, 44, 32, 32, 98, 108, 111, 99, 107, 73, 100, 120, 46, 120, 61, 37, 100, 10};

.visible .entry _Z16reduceNeighboredPiS_j(
	.param .u64 .ptr .align 1 _Z16reduceNeighboredPiS_j_param_0,
	.param .u64 .ptr .align 1 _Z16reduceNeighboredPiS_j_param_1,
	.param .u32 _Z16reduceNeighboredPiS_j_param_2
)
{
	.local .align 8 .b8 	__local_depot0[8];
	.reg .b64 	%SP;
	.reg .b64 	%SPL;
	.reg .pred 	%p<6>;
	.reg .b32 	%r<19>;
	.reg .b64 	%rd<17>;

	mov.u64 	%SPL, __local_depot0;
	cvta.local.u64 	%SP, %SPL;
	ld.param.u64 	%rd4, [_Z16reduceNeighboredPiS_j_param_0];
	ld.param.u64 	%rd3, [_Z16reduceNeighboredPiS_j_param_1];
	ld.param.u32 	%r7, [_Z16reduceNeighboredPiS_j_param_2];
	cvta.to.global.u64 	%rd5, %rd4;
	mov.u32 	%r1, %tid.x;
	mov.u32 	%r2, %ctaid.x;
	mov.u32 	%r3, %ntid.x;
	mul.lo.s32 	%r8, %r2, %r3;
	add.s32 	%r4, %r8, %r1;
	mul.wide.u32 	%rd6, %r8, 4;
	add.s64 	%rd1, %rd5, %rd6;
	setp.ge.u32 	%p1, %r4, %r7;
	@%p1 bra 	$L__BB0_8;
	add.u64 	%rd7, %SP, 0;
	add.u64 	%rd8, %SPL, 0;
	st.local.v2.u32 	[%rd8], {%r4, %r2};
	mov.u64 	%rd9, $str;
	cvta.global.u64 	%rd10, %rd9;
	{ // callseq 0, 0
	.param .b64 param0;
	st.param.b64 	[param0], %rd10;
	.param .b64 param1;
	st.param.b64 	[param1], %rd7;
	.param .b32 retval0;
	call.uni (retval0), 
	vprintf, 
	(
	param0, 
	param1
	);
	ld.param.b32 	%r9, [retval0];
	} // callseq 0
	setp.lt.u32 	%p2, %r3, 2;
	@%p2 bra 	$L__BB0_6;
	mul.wide.u32 	%rd11, %r1, 4;
	add.s64 	%rd2, %rd1, %rd11;
	mov.b32 	%r18, 1;
$L__BB0_3:
	shl.b32 	%r6, %r18, 1;
	add.s32 	%r12, %r6, -1;
	and.b32  	%r13, %r12, %r1;
	setp.ne.s32 	%p3, %r13, 0;
	@%p3 bra 	$L__BB0_5;
	mul.wide.s32 	%rd12, %r18, 4;
	add.s64 	%rd13, %rd2, %rd12;
	ld.global.u32 	%r14, [%rd13];
	ld.global.u32 	%r15, [%rd2];
	add.s32 	%r16, %r15, %r14;
	st.global.u32 	[%rd2], %r16;
$L__BB0_5:
	bar.sync 	0;
	setp.lt.u32 	%p4, %r6, %r3;
	mov.u32 	%r18, %r6;
	@%p4 bra 	$L__BB0_3;
$L__BB0_6:
	setp.ne.s32 	%p5, %r1, 0;
	@%p5 bra 	$L__BB0_8;
	ld.global.u32 	%r17, [%rd1];
	cvta.to.global.u64 	%rd14, %rd3;
	mul.wide.u32 	%rd15, %r2, 4;
	add.s64 	%rd16, %rd14, %rd15;
	st.global.u32 	[%rd16], %r17;
$L__BB0_8:
	ret;

}


// ===== COMPILED SASS (sm_100) =====

	.target	sm_100

	.elftype	@"ET_EXEC"


//--------------------- .note.nv.tkinfo           --------------------------
	.section	.note.nv.tkinfo,"",@"SHT_NOTE"
	.sectionflags	@"SHF_NOTE_NV_TKINFO"
	.tkinfo
        /*0018*/ 	.word	0x00000002
        /*0030*/ 	.string	""
        /*0030*/ 	.string	"ptxas"
        /*0030*/ 	.string	"Cuda compilation tools, release 13.0, V13.0.88"
        /*0030*/ 	.string	"Build cuda_13.0.r13.0/compiler.36424714_0"
        /*0030*/ 	.string	"-arch sm_100 -m 64 "



//--------------------- .note.nv.cuinfo           --------------------------
	.section	.note.nv.cuinfo,"",@"SHT_NOTE"
	.sectionflags	@"SHF_NOTE_NV_CUINFO"
        /*0018*/ 	.short	0x0002
        /*001a*/ 	.short	0x0064
        /*001c*/ 	.short	0x0082
	.zero		2


//--------------------- .nv.info                  --------------------------
	.section	.nv.info,"",@"SHT_CUDA_INFO"
	.align	4


	//----- nvinfo : EIATTR_REGCOUNT
	.align		4
        /*0000*/ 	.byte	0x04, 0x2f
        /*0002*/ 	.short	(.L_2 - .L_1)
	.align		4
.L_1:
        /*0004*/ 	.word	index@(_Z16reduceNeighboredPiS_j)
        /*0008*/ 	.word	0x0000001a


	//----- nvinfo : EIATTR_FRAME_SIZE
	.align		4
.L_2:
        /*000c*/ 	.byte	0x04, 0x11
        /*000e*/ 	.short	(.L_4 - .L_3)
	.align		4
.L_3:
        /*0010*/ 	.word	index@(_Z16reduceNeighboredPiS_j)
        /*0014*/ 	.word	0x00000008


	//----- nvinfo : EIATTR_MIN_STACK_SIZE
	.align		4
.L_4:
        /*0018*/ 	.byte	0x04, 0x12
        /*001a*/ 	.short	(.L_6 - .L_5)
	.align		4
.L_5:
        /*001c*/ 	.word	index@(_Z16reduceNeighboredPiS_j)
        /*0020*/ 	.word	0x00000008
.L_6:


//--------------------- .nv.compat                --------------------------
	.section	.nv.compat,"",@"SHT_CUDA_COMPAT_INFO"
	.align	4
        /*0000*/ 	.byte	0x02, 0x09, 0x00, 0x00, 0x02, 0x02, 0x01, 0x00, 0x02, 0x05, 0x05, 0x00, 0x03, 0x07, 0x01, 0x01
        /*0010*/ 	.byte	0x02, 0x03, 0x00, 0x00, 0x02, 0x06, 0x01, 0x00, 0x04, 0x0b, 0x08, 0x00, 0x09, 0x00, 0x00, 0x00
        /*0020*/ 	.byte	0x00, 0x00, 0x00, 0x00


//--------------------- .nv.info._Z16reduceNeighboredPiS_j --------------------------
	.section	.nv.info._Z16reduceNeighboredPiS_j,"",@"SHT_CUDA_INFO"
	.sectionflags	@""
	.align	4


	//----- nvinfo : EIATTR_CUDA_API_VERSION
	.align		4
        /*0000*/ 	.byte	0x04, 0x37
        /*0002*/ 	.short	(.L_8 - .L_7)
.L_7:
        /*0004*/ 	.word	0x00000082


	//----- nvinfo : EIATTR_KPARAM_INFO
	.align		4
.L_8:
        /*0008*/ 	.byte	0x04, 0x17
        /*000a*/ 	.short	(.L_10 - .L_9)
.L_9:
        /*000c*/ 	.word	0x00000000
        /*0010*/ 	.short	0x0002
        /*0012*/ 	.short	0x0010
        /*0014*/ 	.byte	0x00, 0xf0, 0x11, 0x00


	//----- nvinfo : EIATTR_KPARAM_INFO
	.align		4
.L_10:
        /*0018*/ 	.byte	0x04, 0x17
        /*001a*/ 	.short	(.L_12 - .L_11)
.L_11:
        /*001c*/ 	.word	0x00000000
        /*0020*/ 	.short	0x0001
        /*0022*/ 	.short	0x0008
        /*0024*/ 	.byte	0x00, 0xf5, 0x21, 0x00


	//----- nvinfo : EIATTR_KPARAM_INFO
	.align		4
.L_12:
        /*0028*/ 	.byte	0x04, 0x17
        /*002a*/ 	.short	(.L_14 - .L_13)
.L_13:
        /*002c*/ 	.word	0x00000000
        /*0030*/ 	.short	0x0000
        /*0032*/ 	.short	0x0000
        /*0034*/ 	.byte	0x00, 0xf5, 0x21, 0x00


	//----- nvinfo : EIATTR_SPARSE_MMA_MASK
	.align		4
.L_14:
        /*0038*/ 	.byte	0x03, 0x50
        /*003a*/ 	.short	0x0000


	//----- nvinfo : EIATTR_MAXREG_COUNT
	.align		4
        /*003c*/ 	.byte	0x03, 0x1b
        /*003e*/ 	.short	0x00ff


	//----- nvinfo : EIATTR_NUM_BARRIERS
	.align		4
        /*0040*/ 	.byte	0x02, 0x4c
        /*0042*/ 	.byte	0x01
	.zero		1


	//----- nvinfo : EIATTR_EXTERNS
	.align		4
        /*0044*/ 	.byte	0x04, 0x0f
        /*0046*/ 	.short	(.L_16 - .L_15)


	//   ....[0]....
	.align		4
.L_15:
        /*0048*/ 	.word	index@(vprintf)


	//----- nvinfo : EIATTR_MERCURY_ISA_VERSION
	.align		4
.L_16:
        /*004c*/ 	.byte	0x03, 0x5f
        /*004e*/ 	.short	0x0101


	//----- nvinfo : EIATTR_VRC_CTA_INIT_COUNT
	.align		4
        /*0050*/ 	.byte	0x02, 0x4a
	.zero		1
	.zero		1


	//----- nvinfo : EIATTR_SYSCALL_OFFSETS
	.align		4
        /*0054*/ 	.byte	0x04, 0x46
        /*0056*/ 	.short	(.L_18 - .L_17)


	//   ....[0]....
.L_17:
        /*0058*/ 	.word	0x00000170


	//----- nvinfo : EIATTR_EXIT_INSTR_OFFSETS
	.align		4
.L_18:
        /*005c*/ 	.byte	0x04, 0x1c
        /*005e*/ 	.short	(.L_20 - .L_19)


	//   ....[0]....
.L_19:
        /*0060*/ 	.word	0x000000e0


	//   ....[1]....
        /*0064*/ 	.word	0x00000300


	//   ....[2]....
        /*0068*/ 	.word	0x00000370


	//----- nvinfo : EIATTR_CRS_STACK_SIZE
	.align		4
.L_20:
        /*006c*/ 	.byte	0x04, 0x1e
        /*006e*/ 	.short	(.L_22 - .L_21)
.L_21:
        /*0070*/ 	.word	0x00000000


	//----- nvinfo : EIATTR_CBANK_PARAM_SIZE
	.align		4
.L_22:
        /*0074*/ 	.byte	0x03, 0x19
        /*0076*/ 	.short	0x0014


	//----- nvinfo : EIATTR_PARAM_CBANK
	.align		4
        /*0078*/ 	.byte	0x04, 0x0a
        /*007a*/ 	.short	(.L_24 - .L_23)
	.align		4
.L_23:
        /*007c*/ 	.word	index@(.nv.constant0._Z16reduceNeighboredPiS_j)
        /*0080*/ 	.short	0x0380
        /*0082*/ 	.short	0x0014


	//----- nvinfo : EIATTR_SW_WAR
	.align		4
.L_24:
        /*0084*/ 	.byte	0x04, 0x36
        /*0086*/ 	.short	(.L_26 - .L_25)
.L_25:
        /*0088*/ 	.word	0x00000008
.L_26:


//--------------------- .nv.callgraph             --------------------------
	.section	.nv.callgraph,"",@"SHT_CUDA_CALLGRAPH"
	.align	4
	.sectionentsize	8
	.align		4
        /*0000*/ 	.word	0x00000000
	.align		4
        /*0004*/ 	.word	0xffffffff
	.align		4
        /*0008*/ 	.word	index@(_Z16reduceNeighboredPiS_j)
	.align		4
        /*000c*/ 	.word	index@(vprintf)
	.align		4
        /*0010*/ 	.word	0x00000000
	.align		4
        /*0014*/ 	.word	0xfffffffe
	.align		4
        /*0018*/ 	.word	0x00000000
	.align		4
        /*001c*/ 	.word	0xfffffffd
	.align		4
        /*0020*/ 	.word	0x00000000
	.align		4
        /*0024*/ 	.word	0xfffffffc


//--------------------- .nv.constant4             --------------------------
	.section	.nv.constant4,"a",@progbits
	.align	8
	.align		8
.nv.constant4:
        /*0000*/ 	.dword	vprintf
	.align		8
        /*0008*/ 	.dword	$str


//--------------------- .text._Z16reduceNeighboredPiS_j --------------------------
	.section	.text._Z16reduceNeighboredPiS_j,"ax",@progbits
	.align	128
        .global         _Z16reduceNeighboredPiS_j
        .type           _Z16reduceNeighboredPiS_j,@function
        .size           _Z16reduceNeighboredPiS_j,(.L_x_5 - _Z16reduceNeighboredPiS_j)
        .other          _Z16reduceNeighboredPiS_j,@"STO_CUDA_ENTRY STV_DEFAULT"
_Z16reduceNeighboredPiS_j:
.text._Z16reduceNeighboredPiS_j:
[----:B------:R-:W0:Y:S01]  /*0000*/  LDC R1, c[0x0][0x37c] ;  /* 0x0000df00ff017b82 */ /* 0x000e220000000800 */
[----:B------:R-:W1:Y:S01]  /*0010*/  S2R R19, SR_CTAID.X ;  /* 0x0000000000137919 */ /* 0x000e620000002500 */
[----:B------:R-:W2:Y:S06]  /*0020*/  LDCU UR5, c[0x0][0x2fc] ;  /* 0x00005f80ff0577ac */ /* 0x000eac0008000800 */
[----:B------:R-:W3:Y:S01]  /*0030*/  LDC.64 R16, c[0x0][0x380] ;  /* 0x0000e000ff107b82 */ /* 0x000ee20000000a00 */
[----:B0-----:R-:W-:Y:S01]  /*0040*/  VIADD R1, R1, 0xfffffff8 ;  /* 0xfffffff801017836 */ /* 0x001fe20000000000 */
[----:B------:R-:W0:Y:S01]  /*0050*/  S2R R23, SR_TID.X ;  /* 0x0000000000177919 */ /* 0x000e220000002100 */
[----:B------:R-:W1:Y:S01]  /*0060*/  LDCU UR36, c[0x0][0x360] ;  /* 0x00006c00ff2477ac */ /* 0x000e620008000800 */
[----:B------:R-:W4:Y:S01]  /*0070*/  LDCU UR6, c[0x0][0x390] ;  /* 0x00007200ff0677ac */ /* 0x000f220008000800 */
[----:B------:R-:W5:Y:S02]  /*0080*/  LDCU UR4, c[0x0][0x2f8] ;  /* 0x00005f00ff0477ac */ /* 0x000f640008000800 */
[----:B-----5:R-:W-:Y:S01]  /*0090*/  IADD3 R6, P1, PT, R1, UR4, RZ ;  /* 0x0000000401067c10 */ /* 0x020fe2000ff3e0ff */
[----:B-1----:R-:W-:-:S04]  /*00a0*/  IMAD R0, R19, UR36, RZ ;  /* 0x0000002413007c24 */ /* 0x002fc8000f8e02ff */
[----:B0-----:R-:W-:Y:S02]  /*00b0*/  IMAD.IADD R18, R0, 0x1, R23 ;  /* 0x0000000100127824 */ /* 0x001fe400078e0217 */
[----:B--2---:R-:W-:-:S03]  /*00c0*/  IMAD.X R7, RZ, RZ, UR5, P1 ;  /* 0x00000005ff077e24 */ /* 0x004fc600088e06ff */
[----:B----4-:R-:W-:-:S13]  /*00d0*/  ISETP.GE.U32.AND P0, PT, R18, UR6, PT ;  /* 0x0000000612007c0c */ /* 0x010fda000bf06070 */
[----:B---3--:R-:W-:Y:S05]  /*00e0*/  @P0 EXIT ;  /* 0x000000000000094d */ /* 0x008fea0003800000 */
[----:B------:R-:W-:Y:S01]  /*00f0*/  MOV R2, 0x0 ;  /* 0x0000000000027802 */ /* 0x000fe20000000f00 */
[----:B------:R0:W-:Y:S01]  /*0100*/  STL.64 [R1], R18 ;  /* 0x0000001201007387 */ /* 0x0001e20000100a00 */
[----:B------:R-:W1:Y:S01]  /*0110*/  LDCU.64 UR4, c[0x4][0x8] ;  /* 0x01000100ff0477ac */ /* 0x000e620008000a00 */
[----:B------:R-:W-:-:S03]  /*0120*/  IMAD.WIDE.U32 R16, R0, 0x4, R16 ;  /* 0x0000000400107825 */ /* 0x000fc600078e0010 */
[----:B------:R-:W2:Y:S01]  /*0130*/  LDC.64 R2, c[0x4][R2] ;  /* 0x0100000002027b82 */ /* 0x000ea20000000a00 */
[----:B-1----:R-:W-:Y:S02]  /*0140*/  IMAD.U32 R4, RZ, RZ, UR4 ;  /* 0x00000004ff047e24 */ /* 0x002fe4000f8e00ff */
[----:B0-----:R-:W-:-:S07]  /*0150*/  IMAD.U32 R5, RZ, RZ, UR5 ;  /* 0x00000005ff057e24 */ /* 0x001fce000f8e00ff */
[----:B------:R-:W-:-:S07]  /*0160*/  LEPC R20, `(.L_x_0) ;  /* 0x000000001014794e */ /* 0x000fce0000000000 */
[----:B--2---:R-:W-:Y:S05]  /*0170*/  CALL.ABS.NOINC R2 ;  /* 0x0000000002007343 */ /* 0x004fea0003c00000 */
.L_x_0:
[----:B------:R-:W0:Y:S01]  /*0180*/  LDC.64 R8, c[0x0][0x358] ;  /* 0x0000d600ff087b82 */ /* 0x000e220000000a00 */
[----:B------:R-:W-:-:S09]  /*0190*/  UISETP.GE.U32.AND UP0, UPT, UR36, 0x2, UPT ;  /* 0x000000022400788c */ /* 0x000fd2000bf06070 */
[----:B------:R-:W-:Y:S05]  /*01a0*/  BRA.U !UP0, `(.L_x_1) ;  /* 0x0000000108507547 */ /* 0x000fea000b800000 */
[----:B------:R-:W-:Y:S02]  /*01b0*/  HFMA2 R5, -RZ, RZ, 0, 5.9604644775390625e-08 ;  /* 0x00000001ff057431 */ /* 0x000fe400000001ff */
[----:B------:R-:W-:-:S07]  /*01c0*/  IMAD.WIDE.U32 R2, R23, 0x4, R16 ;  /* 0x0000000417027825 */ /* 0x000fce00078e0010 */
.L_x_3:
[----:B------:R-:W-:-:S04]  /*01d0*/  IMAD.SHL.U32 R6, R5, 0x2, RZ ;  /* 0x0000000205067824 */ /* 0x000fc800078e00ff */
[----:B------:R-:W-:-:S05]  /*01e0*/  VIADD R0, R6, 0xffffffff ;  /* 0xffffffff06007836 */ /* 0x000fca0000000000 */
[----:B------:R-:W-:-:S13]  /*01f0*/  LOP3.LUT P0, RZ, R0, R23, RZ, 0xc0, !PT ;  /* 0x0000001700ff7212 */ /* 0x000fda000780c0ff */
[----:B-1----:R-:W-:Y:S05]  /*0200*/  @P0 BRA `(.L_x_2) ;  /* 0x0000000000240947 */ /* 0x002fea0003800000 */
[C---:B0-----:R-:W-:Y:S01]  /*0210*/  R2UR UR4, R8.reuse ;  /* 0x00000000080472ca */ /* 0x041fe200000e0000 */
[----:B------:R-:W-:Y:S01]  /*0220*/  IMAD.WIDE R4, R5, 0x4, R2 ;  /* 0x0000000405047825 */ /* 0x000fe200078e0202 */
[C---:B------:R-:W-:Y:S02]  /*0230*/  R2UR UR5, R9.reuse ;  /* 0x00000000090572ca */ /* 0x040fe400000e0000 */
[----:B------:R-:W-:Y:S02]  /*0240*/  R2UR UR6, R8 ;  /* 0x00000000080672ca */ /* 0x000fe400000e0000 */
[----:B------:R-:W-:-:S09]  /*0250*/  R2UR UR7, R9 ;  /* 0x00000000090772ca */ /* 0x000fd200000e0000 */
[----:B------:R-:W2:Y:S04]  /*0260*/  LDG.E R4, desc[UR4][R4.64] ;  /* 0x0000000404047981 */ /* 0x000ea8000c1e1900 */
[----:B------:R-:W2:Y:S02]  /*0270*/  LDG.E R7, desc[UR6][R2.64] ;  /* 0x0000000602077981 */ /* 0x000ea4000c1e1900 */
[----:B--2---:R-:W-:-:S05]  /*0280*/  IADD3 R7, PT, PT, R4, R7, RZ ;  /* 0x0000000704077210 */ /* 0x004fca0007ffe0ff */
[----:B------:R1:W-:Y:S02]  /*0290*/  STG.E desc[UR4][R2.64], R7 ;  /* 0x0000000702007986 */ /* 0x0003e4000c101904 */
.L_x_2:
[----:B------:R-:W-:Y:S01]  /*02a0*/  ISETP.GE.U32.AND P0, PT, R6, UR36, PT ;  /* 0x0000002406007c0c */ /* 0x000fe2000bf06070 */
[----:B------:R-:W-:Y:S05]  /*02b0*/  WARPSYNC.ALL ;  /* 0x0000000000007948 */ /* 0x000fea0003800000 */
[----:B------:R-:W-:Y:S01]  /*02c0*/  BAR.SYNC.DEFER_BLOCKING 0x0 ;  /* 0x0000000000007b1d */ /* 0x000fe20000010000 */
[----:B------:R-:W-:-:S06]  /*02d0*/  IMAD.MOV.U32 R5, RZ, RZ, R6 ;  /* 0x000000ffff057224 */ /* 0x000fcc00078e0006 */
[----:B------:R-:W-:Y:S05]  /*02e0*/  @!P0 BRA `(.L_x_3) ;  /* 0xfffffffc00b88947 */ /* 0x000fea000383ffff */
.L_x_1:
[----:B------:R-:W-:-:S13]  /*02f0*/  ISETP.NE.AND P0, PT, R23, RZ, PT ;  /* 0x000000ff1700720c */ /* 0x000fda0003f05270 */
[----:B------:R-:W-:Y:S05]  /*0300*/  @P0 EXIT ;  /* 0x000000000000094d */ /* 0x000fea0003800000 */
[----:B0-----:R-:W-:Y:S01]  /*0310*/  R2UR UR4, R8 ;  /* 0x00000000080472ca */ /* 0x001fe200000e0000 */
[----:B-1----:R-:W0:Y:S01]  /*0320*/  LDC.64 R2, c[0x0][0x388] ;  /* 0x0000e200ff027b82 */ /* 0x002e220000000a00 */
[----:B------:R-:W-:-:S13]  /*0330*/  R2UR UR5, R9 ;  /* 0x00000000090572ca */ /* 0x000fda00000e0000 */
[----:B------:R-:W2:Y:S01]  /*0340*/  LDG.E R17, desc[UR4][R16.64] ;  /* 0x0000000410117981 */ /* 0x000ea2000c1e1900 */
[----:B0-----:R-:W-:-:S05]  /*0350*/  IMAD.WIDE.U32 R2, R19, 0x4, R2 ;  /* 0x0000000413027825 */ /* 0x001fca00078e0002 */
[----:B--2---:R-:W-:Y:S01]  /*0360*/  STG.E desc[UR4][R2.64], R17 ;  /* 0x0000001102007986 */ /* 0x004fe2000c101904 */
[----:B------:R-:W-:Y:S05]  /*0370*/  EXIT ;  /* 0x000000000000794d */ /* 0x000fea0003800000 */
.L_x_4:
[----:B------:R-:W-:-:S00]  /*0380*/  BRA `(.L_x_4) ;  /* 0xfffffffc00fc7947 */ /* 0x000fc0000383ffff */
[----:B------:R-:W-:-:S00]  /*0390*/  NOP ;  /* 0x0000000000007918 */ /* 0x000fc00000000000 */
        /* <DEDUP_REMOVED lines=14> */
.L_x_5:


//--------------------- .nv.global.init           --------------------------
	.section	.nv.global.init,"aw",@progbits
.nv.global.init:
	.type		$str,@object
	.size		$str,(.L_0 - $str)
$str:
        /*0000*/ 	.byte	0x69, 0x64, 0x78, 0x20, 0x3d, 0x20, 0x25, 0x64, 0x2c, 0x20, 0x20, 0x62, 0x6c, 0x6f, 0x63, 0x6b
        /*0010*/ 	.byte	0x49, 0x64, 0x78, 0x2e, 0x78, 0x3d, 0x25, 0x64, 0x0a, 0x00
.L_0:


//--------------------- .nv.shared.reserved.0     --------------------------
	.section	.nv.shared.reserved.0,"aw",@nobits
	.weak		__nv_reservedSMEM_offset_0_alias
	.size		__nv_reservedSMEM_offset_0_alias, 0, 64
	.other		__nv_reservedSMEM_offset_0_alias,@"STO_CUDA_RESERVED_SHARED STV_DEFAULT"
__nv_reservedSMEM_offset_0_alias:
	.zero		0
	.zero		64


//--------------------- .nv.constant0._Z16reduceNeighboredPiS_j --------------------------
	.section	.nv.constant0._Z16reduceNeighboredPiS_j,"a",@progbits
	.sectionflags	@""
	.align	4
.nv.constant0._Z16reduceNeighboredPiS_j:
	.zero		916


//--------------------- SYMBOLS --------------------------

	.type		.nv.reservedSmem.offset0,@object
	.size		.nv.reservedSmem.offset0,0x4
	.type		vprintf,@function
